//
// Generated by NVIDIA NVVM Compiler
//
// Compiler Build ID: CL-36424714
// Cuda compilation tools, release 13.0, V13.0.88
// Based on NVVM 20.0.0
//

.version 9.0
.target sm_100
.address_size 64

	// .globl	_Z9matrixMulPiS_S_iiii
// _ZZ9matrixMulPiS_S_iiiiE3s_a has been demoted
// _ZZ9matrixMulPiS_S_iiiiE3s_b has been demoted
// _ZZ9transposeiiPiS_E4temp has been demoted

.visible .entry _Z9matrixMulPiS_S_iiii(
	.param .u64 .ptr .align 1 _Z9matrixMulPiS_S_iiii_param_0,
	.param .u64 .ptr .align 1 _Z9matrixMulPiS_S_iiii_param_1,
	.param .u64 .ptr .align 1 _Z9matrixMulPiS_S_iiii_param_2,
	.param .u32 _Z9matrixMulPiS_S_iiii_param_3,
	.param .u32 _Z9matrixMulPiS_S_iiii_param_4,
	.param .u32 _Z9matrixMulPiS_S_iiii_param_5,
	.param .u32 _Z9matrixMulPiS_S_iiii_param_6
)
{
	.reg .pred 	%p<27>;
	.reg .b32 	%r<209>;
	.reg .b64 	%rd<13>;
	// demoted variable
	.shared .align 4 .b8 _ZZ9matrixMulPiS_S_iiiiE3s_a[4096];
	// demoted variable
	.shared .align 4 .b8 _ZZ9matrixMulPiS_S_iiiiE3s_b[4096];
	ld.param.u64 	%rd3, [_Z9matrixMulPiS_S_iiii_param_0];
	ld.param.u64 	%rd4, [_Z9matrixMulPiS_S_iiii_param_1];
	ld.param.u64 	%rd5, [_Z9matrixMulPiS_S_iiii_param_2];
	ld.param.u32 	%r60, [_Z9matrixMulPiS_S_iiii_param_3];
	ld.param.u32 	%r61, [_Z9matrixMulPiS_S_iiii_param_4];
	ld.param.u32 	%r62, [_Z9matrixMulPiS_S_iiii_param_5];
	ld.param.u32 	%r63, [_Z9matrixMulPiS_S_iiii_param_6];
	mov.u32 	%r1, %ctaid.x;
	mov.u32 	%r65, %ntid.y;
	mov.u32 	%r2, %tid.x;
	mad.lo.s32 	%r3, %r1, %r65, %r2;
	mov.u32 	%r66, %ctaid.y;
	mov.u32 	%r4, %ntid.x;
	mov.u32 	%r5, %tid.y;
	mad.lo.s32 	%r6, %r66, %r4, %r5;
	setp.lt.s32 	%p2, %r63, 1;
	mov.b32 	%r204, 0;
	@%p2 bra 	$L__BB0_23;
	mul.lo.s32 	%r7, %r60, %r6;
	setp.lt.s32 	%p3, %r6, %r61;
	shl.b32 	%r69, %r5, 7;
	mov.u32 	%r70, _ZZ9matrixMulPiS_S_iiiiE3s_a;
	add.s32 	%r8, %r70, %r69;
	mad.lo.s32 	%r9, %r1, %r4, %r2;
	setp.lt.s32 	%p4, %r3, %r62;
	and.pred  	%p1, %p3, %p4;
	shl.b32 	%r71, %r2, 2;
	mov.u32 	%r72, _ZZ9matrixMulPiS_S_iiiiE3s_b;
	add.s32 	%r10, %r72, %r71;
	add.s32 	%r11, %r8, 32;
	add.s32 	%r12, %r10, 1024;
	cvta.to.global.u64 	%rd1, %rd3;
	cvta.to.global.u64 	%rd2, %rd4;
	mov.b32 	%r204, 0;
	mov.b32 	%r207, 32;
	not.pred 	%p11, %p1;
	mov.u32 	%r206, %r60;
	mov.u32 	%r190, %r204;
$L__BB0_2:
	setp.ge.s32 	%p5, %r6, %r61;
	mul.lo.s32 	%r17, %r190, %r4;
	add.s32 	%r18, %r17, %r2;
	setp.ge.s32 	%p6, %r18, %r60;
	or.pred  	%p7, %p5, %p6;
	@%p7 bra 	$L__BB0_4;
	add.s32 	%r73, %r18, %r7;
	mul.wide.s32 	%rd6, %r73, 4;
	add.s64 	%rd7, %rd1, %rd6;
	ld.global.u32 	%r74, [%rd7];
	shl.b32 	%r75, %r2, 2;
	add.s32 	%r76, %r8, %r75;
	st.shared.u32 	[%r76], %r74;
$L__BB0_4:
	setp.ge.s32 	%p8, %r9, %r62;
	add.s32 	%r77, %r17, %r5;
	mul.lo.s32 	%r19, %r77, %r62;
	setp.ge.s32 	%p9, %r77, %r60;
	or.pred  	%p10, %p8, %p9;
	@%p10 bra 	$L__BB0_6;
	add.s32 	%r78, %r19, %r9;
	mul.wide.s32 	%rd8, %r78, 4;
	add.s64 	%rd9, %rd2, %rd8;
	ld.global.u32 	%r79, [%rd9];
	shl.b32 	%r80, %r5, 7;
	mov.u32 	%r81, _ZZ9matrixMulPiS_S_iiiiE3s_b;
	add.s32 	%r82, %r81, %r80;
	shl.b32 	%r83, %r2, 2;
	add.s32 	%r84, %r82, %r83;
	st.shared.u32 	[%r84], %r79;
$L__BB0_6:
	bar.sync 	0;
	@%p11 bra 	$L__BB0_22;
	setp.lt.u32 	%p12, %r206, %r4;
	selp.b32 	%r207, %r206, %r207, %p12;
	setp.lt.s32 	%p13, %r207, 1;
	@%p13 bra 	$L__BB0_21;
	and.b32  	%r21, %r207, 15;
	setp.lt.u32 	%p14, %r207, 16;
	mov.b32 	%r200, 0;
	@%p14 bra 	$L__BB0_11;
	and.b32  	%r87, %r207, 2147483632;
	neg.s32 	%r193, %r87;
	mov.u32 	%r191, %r12;
	mov.u32 	%r192, %r11;
$L__BB0_10:
	.pragma "nounroll";
	and.b32  	%r200, %r207, 2147483632;
	ld.shared.u32 	%r88, [%r192+-32];
	ld.shared.u32 	%r89, [%r191+-1024];
	mad.lo.s32 	%r90, %r89, %r88, %r204;
	ld.shared.u32 	%r91, [%r192+-28];
	ld.shared.u32 	%r92, [%r191+-896];
	mad.lo.s32 	%r93, %r92, %r91, %r90;
	ld.shared.u32 	%r94, [%r192+-24];
	ld.shared.u32 	%r95, [%r191+-768];
	mad.lo.s32 	%r96, %r95, %r94, %r93;
	ld.shared.u32 	%r97, [%r192+-20];
	ld.shared.u32 	%r98, [%r191+-640];
	mad.lo.s32 	%r99, %r98, %r97, %r96;
	ld.shared.u32 	%r100, [%r192+-16];
	ld.shared.u32 	%r101, [%r191+-512];
	mad.lo.s32 	%r102, %r101, %r100, %r99;
	ld.shared.u32 	%r103, [%r192+-12];
	ld.shared.u32 	%r104, [%r191+-384];
	mad.lo.s32 	%r105, %r104, %r103, %r102;
	ld.shared.u32 	%r106, [%r192+-8];
	ld.shared.u32 	%r107, [%r191+-256];
	mad.lo.s32 	%r108, %r107, %r106, %r105;
	ld.shared.u32 	%r109, [%r192+-4];
	ld.shared.u32 	%r110, [%r191+-128];
	mad.lo.s32 	%r111, %r110, %r109, %r108;
	ld.shared.u32 	%r112, [%r192];
	ld.shared.u32 	%r113, [%r191];
	mad.lo.s32 	%r114, %r113, %r112, %r111;
	ld.shared.u32 	%r115, [%r192+4];
	ld.shared.u32 	%r116, [%r191+128];
	mad.lo.s32 	%r117, %r116, %r115, %r114;
	ld.shared.u32 	%r118, [%r192+8];
	ld.shared.u32 	%r119, [%r191+256];
	mad.lo.s32 	%r120, %r119, %r118, %r117;
	ld.shared.u32 	%r121, [%r192+12];
	ld.shared.u32 	%r122, [%r191+384];
	mad.lo.s32 	%r123, %r122, %r121, %r120;
	ld.shared.u32 	%r124, [%r192+16];
	ld.shared.u32 	%r125, [%r191+512];
	mad.lo.s32 	%r126, %r125, %r124, %r123;
	ld.shared.u32 	%r127, [%r192+20];
	ld.shared.u32 	%r128, [%r191+640];
	mad.lo.s32 	%r129, %r128, %r127, %r126;
	ld.shared.u32 	%r130, [%r192+24];
	ld.shared.u32 	%r131, [%r191+768];
	mad.lo.s32 	%r132, %r131, %r130, %r129;
	ld.shared.u32 	%r133, [%r192+28];
	ld.shared.u32 	%r134, [%r191+896];
	mad.lo.s32 	%r204, %r134, %r133, %r132;
	add.s32 	%r193, %r193, 16;
	add.s32 	%r192, %r192, 64;
	add.s32 	%r191, %r191, 2048;
	setp.ne.s32 	%p15, %r193, 0;
	@%p15 bra 	$L__BB0_10;
$L__BB0_11:
	setp.eq.s32 	%p16, %r21, 0;
	@%p16 bra 	$L__BB0_21;
	and.b32  	%r35, %r207, 7;
	setp.lt.u32 	%p17, %r21, 8;
	@%p17 bra 	$L__BB0_14;
	shl.b32 	%r136, %r200, 2;
	add.s32 	%r137, %r8, %r136;
	ld.shared.u32 	%r138, [%r137];
	shl.b32 	%r139, %r200, 7;
	add.s32 	%r140, %r10, %r139;
	ld.shared.u32 	%r141, [%r140];
	mad.lo.s32 	%r142, %r141, %r138, %r204;
	ld.shared.u32 	%r143, [%r137+4];
	ld.shared.u32 	%r144, [%r140+128];
	mad.lo.s32 	%r145, %r144, %r143, %r142;
	ld.shared.u32 	%r146, [%r137+8];
	ld.shared.u32 	%r147, [%r140+256];
	mad.lo.s32 	%r148, %r147, %r146, %r145;
	ld.shared.u32 	%r149, [%r137+12];
	ld.shared.u32 	%r150, [%r140+384];
	mad.lo.s32 	%r151, %r150, %r149, %r148;
	ld.shared.u32 	%r152, [%r137+16];
	ld.shared.u32 	%r153, [%r140+512];
	mad.lo.s32 	%r154, %r153, %r152, %r151;
	ld.shared.u32 	%r155, [%r137+20];
	ld.shared.u32 	%r156, [%r140+640];
	mad.lo.s32 	%r157, %r156, %r155, %r154;
	ld.shared.u32 	%r158, [%r137+24];
	ld.shared.u32 	%r159, [%r140+768];
	mad.lo.s32 	%r160, %r159, %r158, %r157;
	ld.shared.u32 	%r161, [%r137+28];
	ld.shared.u32 	%r162, [%r140+896];
	mad.lo.s32 	%r204, %r162, %r161, %r160;
	add.s32 	%r200, %r200, 8;
$L__BB0_14:
	setp.eq.s32 	%p18, %r35, 0;
	@%p18 bra 	$L__BB0_21;
	and.b32  	%r41, %r207, 3;
	setp.lt.u32 	%p19, %r35, 4;
	@%p19 bra 	$L__BB0_17;
	shl.b32 	%r164, %r200, 2;
	add.s32 	%r165, %r8, %r164;
	ld.shared.u32 	%r166, [%r165];
	shl.b32 	%r167, %r200, 7;
	add.s32 	%r168, %r10, %r167;
	ld.shared.u32 	%r169, [%r168];
	mad.lo.s32 	%r170, %r169, %r166, %r204;
	ld.shared.u32 	%r171, [%r165+4];
	ld.shared.u32 	%r172, [%r168+128];
	mad.lo.s32 	%r173, %r172, %r171, %r170;
	ld.shared.u32 	%r174, [%r165+8];
	ld.shared.u32 	%r175, [%r168+256];
	mad.lo.s32 	%r176, %r175, %r174, %r173;
	ld.shared.u32 	%r177, [%r165+12];
	ld.shared.u32 	%r178, [%r168+384];
	mad.lo.s32 	%r204, %r178, %r177, %r176;
	add.s32 	%r200, %r200, 4;
$L__BB0_17:
	setp.eq.s32 	%p20, %r41, 0;
	@%p20 bra 	$L__BB0_21;
	shl.b32 	%r179, %r200, 2;
	add.s32 	%r47, %r8, %r179;
	ld.shared.u32 	%r180, [%r47];
	shl.b32 	%r181, %r200, 7;
	add.s32 	%r48, %r10, %r181;
	ld.shared.u32 	%r182, [%r48];
	mad.lo.s32 	%r204, %r182, %r180, %r204;
	setp.eq.s32 	%p21, %r41, 1;
	@%p21 bra 	$L__BB0_21;
	ld.shared.u32 	%r183, [%r47+4];
	ld.shared.u32 	%r184, [%r48+128];
	mad.lo.s32 	%r204, %r184, %r183, %r204;
	setp.eq.s32 	%p22, %r41, 2;
	@%p22 bra 	$L__BB0_21;
	ld.shared.u32 	%r185, [%r47+8];
	ld.shared.u32 	%r186, [%r48+256];
	mad.lo.s32 	%r204, %r186, %r185, %r204;
$L__BB0_21:
	sub.s32 	%r206, %r206, %r4;
$L__BB0_22:
	bar.sync 	0;
	add.s32 	%r190, %r190, 1;
	setp.ne.s32 	%p23, %r190, %r63;
	@%p23 bra 	$L__BB0_2;
$L__BB0_23:
	mad.lo.s32 	%r59, %r62, %r6, %r3;
	setp.ge.s32 	%p24, %r3, %r62;
	setp.ge.s32 	%p25, %r6, %r61;
	or.pred  	%p26, %p24, %p25;
	@%p26 bra 	$L__BB0_25;
	cvta.to.global.u64 	%rd10, %rd5;
	mul.wide.s32 	%rd11, %r59, 4;
	add.s64 	%rd12, %rd10, %rd11;
	st.global.u32 	[%rd12], %r204;
$L__BB0_25:
	ret;

}
	// .globl	_Z9transposeiiPiS_
.visible .entry _Z9transposeiiPiS_(
	.param .u32 _Z9transposeiiPiS__param_0,
	.param .u32 _Z9transposeiiPiS__param_1,
	.param .u64 .ptr .align 1 _Z9transposeiiPiS__param_2,
	.param .u64 .ptr .align 1 _Z9transposeiiPiS__param_3
)
{
	.reg .pred 	%p<7>;
	.reg .b32 	%r<27>;
	.reg .b64 	%rd<9>;
	// demoted variable
	.shared .align 4 .b8 _ZZ9transposeiiPiS_E4temp[4224];
	ld.param.u32 	%r12, [_Z9transposeiiPiS__param_0];
	ld.param.u32 	%r11, [_Z9transposeiiPiS__param_1];
	ld.param.u64 	%rd1, [_Z9transposeiiPiS__param_2];
	ld.param.u64 	%rd2, [_Z9transposeiiPiS__param_3];
	mov.u32 	%r1, %ctaid.x;
	mov.u32 	%r2, %ntid.x;
	mov.u32 	%r3, %tid.x;
	mad.lo.s32 	%r4, %r1, %r2, %r3;
	mov.u32 	%r5, %ctaid.y;
	mov.u32 	%r6, %ntid.y;
	mov.u32 	%r7, %tid.y;
	mad.lo.s32 	%r13, %r5, %r6, %r7;
	setp.ge.s32 	%p1, %r4, %r11;
	setp.ge.s32 	%p2, %r13, %r12;
	or.pred  	%p3, %p1, %p2;
	@%p3 bra 	$L__BB1_2;
	cvta.to.global.u64 	%rd3, %rd1;
	mad.lo.s32 	%r14, %r11, %r13, %r4;
	mul.wide.s32 	%rd4, %r14, 4;
	add.s64 	%rd5, %rd3, %rd4;
	ld.global.u32 	%r15, [%rd5];
	mov.u32 	%r16, _ZZ9transposeiiPiS_E4temp;
	mad.lo.s32 	%r17, %r7, 132, %r16;
	shl.b32 	%r18, %r3, 2;
	add.s32 	%r19, %r17, %r18;
	st.shared.u32 	[%r19], %r15;
$L__BB1_2:
	bar.sync 	0;
	mad.lo.s32 	%r20, %r5, %r2, %r3;
	mad.lo.s32 	%r21, %r1, %r6, %r7;
	mad.lo.s32 	%r9, %r21, %r12, %r20;
	setp.ge.s32 	%p4, %r20, %r12;
	setp.ge.s32 	%p5, %r21, %r11;
	or.pred  	%p6, %p4, %p5;
	@%p6 bra 	$L__BB1_4;
	mov.u32 	%r22, _ZZ9transposeiiPiS_E4temp;
	mad.lo.s32 	%r23, %r3, 132, %r22;
	shl.b32 	%r24, %r7, 2;
	add.s32 	%r25, %r23, %r24;
	ld.shared.u32 	%r26, [%r25];
	cvta.to.global.u64 	%rd6, %rd2;
	mul.wide.s32 	%rd7, %r9, 4;
	add.s64 	%rd8, %rd6, %rd7;
	st.global.u32 	[%rd8], %r26;
$L__BB1_4:
	ret;

}
	// .globl	_Z12add_matricesPiS_
.visible .entry _Z12add_matricesPiS_(
	.param .u64 .ptr .align 1 _Z12add_matricesPiS__param_0,
	.param .u64 .ptr .align 1 _Z12add_matricesPiS__param_1
)
{
	.reg .b32 	%r<8>;
	.reg .b64 	%rd<8>;

	ld.param.u64 	%rd1, [_Z12add_matricesPiS__param_0];
	ld.param.u64 	%rd2, [_Z12add_matricesPiS__param_1];
	cvta.to.global.u64 	%rd3, %rd2;
	cvta.to.global.u64 	%rd4, %rd1;
	mov.u32 	%r1, %ctaid.x;
	mov.u32 	%r2, %ntid.x;
	mov.u32 	%r3, %tid.x;
	mad.lo.s32 	%r4, %r1, %r2, %r3;
	mul.wide.s32 	%rd5, %r4, 4;
	add.s64 	%rd6, %rd4, %rd5;
	ld.global.u32 	%r5, [%rd6];
	add.s64 	%rd7, %rd3, %rd5;
	ld.global.u32 	%r6, [%rd7];
	add.s32 	%r7, %r6, %r5;
	st.global.u32 	[%rd6], %r7;
	ret;

}


// ===== COMPILED SASS (sm_100) =====

	.target	sm_100

	.elftype	@"ET_EXEC"


//--------------------- .note.nv.tkinfo           --------------------------
	.section	.note.nv.tkinfo,"",@"SHT_NOTE"
	.sectionflags	@"SHF_NOTE_NV_TKINFO"
	.tkinfo
        /*0018*/ 	.word	0x00000002
        /*0030*/ 	.string	""
        /*0030*/ 	.string	"ptxas"
        /*0030*/ 	.string	"Cuda compilation tools, release 13.0, V13.0.88"
        /*0030*/ 	.string	"Build cuda_13.0.r13.0/compiler.36424714_0"
        /*0030*/ 	.string	"-arch sm_100 -m 64 "



//--------------------- .note.nv.cuinfo           --------------------------
	.section	.note.nv.cuinfo,"",@"SHT_NOTE"
	.sectionflags	@"SHF_NOTE_NV_CUINFO"
        /*0018*/ 	.short	0x0002
        /*001a*/ 	.short	0x0064
        /*001c*/ 	.short	0x0082
	.zero		2


//--------------------- .nv.info                  --------------------------
	.section	.nv.info,"",@"SHT_CUDA_INFO"
	.align	4


	//----- nvinfo : EIATTR_REGCOUNT
	.align		4
        /*0000*/ 	.byte	0x04, 0x2f
        /*0002*/ 	.short	(.L_1 - .L_0)
	.align		4
.L_0:
        /*0004*/ 	.word	index@(_Z9matrixMulPiS_S_iiii)
        /*0008*/ 	.word	0x0000001e


	//----- nvinfo : EIATTR_FRAME_SIZE
	.align		4
.L_1:
        /*000c*/ 	.byte	0x04, 0x11
        /*000e*/ 	.short	(.L_3 - .L_2)
	.align		4
.L_2:
        /*0010*/ 	.word	index@(_Z9matrixMulPiS_S_iiii)
        /*0014*/ 	.word	0x00000000


	//----- nvinfo : EIATTR_REGCOUNT
	.align		4
.L_3:
        /*0018*/ 	.byte	0x04, 0x2f
        /*001a*/ 	.short	(.L_5 - .L_4)
	.align		4
.L_4:
        /*001c*/ 	.word	index@(_Z9transposeiiPiS_)
        /*0020*/ 	.word	0x0000000c


	//----- nvinfo : EIATTR_FRAME_SIZE
	.align		4
.L_5:
        /*0024*/ 	.byte	0x04, 0x11
        /*0026*/ 	.short	(.L_7 - .L_6)
	.align		4
.L_6:
        /*0028*/ 	.word	index@(_Z9transposeiiPiS_)
        /*002c*/ 	.word	0x00000000


	//----- nvinfo : EIATTR_REGCOUNT
	.align		4
.L_7:
        /*0030*/ 	.byte	0x04, 0x2f
        /*0032*/ 	.short	(.L_9 - .L_8)
	.align		4
.L_8:
        /*0034*/ 	.word	index@(_Z12add_matricesPiS_)
        /*0038*/ 	.word	0x0000000a


	//----- nvinfo : EIATTR_FRAME_SIZE
	.align		4
.L_9:
        /*003c*/ 	.byte	0x04, 0x11
        /*003e*/ 	.short	(.L_11 - .L_10)
	.align		4
.L_10:
        /*0040*/ 	.word	index@(_Z12add_matricesPiS_)
        /*0044*/ 	.word	0x00000000


	//----- nvinfo : EIATTR_MIN_STACK_SIZE
	.align		4
.L_11:
        /*0048*/ 	.byte	0x04, 0x12
        /*004a*/ 	.short	(.L_13 - .L_12)
	.align		4
.L_12:
        /*004c*/ 	.word	index@(_Z12add_matricesPiS_)
        /*0050*/ 	.word	0x00000000


	//----- nvinfo : EIATTR_MIN_STACK_SIZE
	.align		4
.L_13:
        /*0054*/ 	.byte	0x04, 0x12
        /*0056*/ 	.short	(.L_15 - .L_14)
	.align		4
.L_14:
        /*0058*/ 	.word	index@(_Z9transposeiiPiS_)
        /*005c*/ 	.word	0x00000000


	//----- nvinfo : EIATTR_MIN_STACK_SIZE
	.align		4
.L_15:
        /*0060*/ 	.byte	0x04, 0x12
        /*0062*/ 	.short	(.L_17 - .L_16)
	.align		4
.L_16:
        /*0064*/ 	.word	index@(_Z9matrixMulPiS_S_iiii)
        /*0068*/ 	.word	0x00000000
.L_17:


//--------------------- .nv.compat                --------------------------
	.section	.nv.compat,"",@"SHT_CUDA_COMPAT_INFO"
	.align	4
        /*0000*/ 	.byte	0x02, 0x09, 0x00, 0x00, 0x02, 0x02, 0x01, 0x00, 0x02, 0x05, 0x05, 0x00, 0x03, 0x07, 0x01, 0x01
        /*0010*/ 	.byte	0x02, 0x03, 0x00, 0x00, 0x02, 0x06, 0x01, 0x00, 0x04, 0x0b, 0x08, 0x00, 0x09, 0x00, 0x00, 0x00
        /*0020*/ 	.byte	0x00, 0x00, 0x00, 0x00


//--------------------- .nv.info._Z12add_matricesPiS_ --------------------------
	.section	.nv.info._Z12add_matricesPiS_,"",@"SHT_CUDA_INFO"
	.sectionflags	@""
	.align	4


	//----- nvinfo : EIATTR_CUDA_API_VERSION
	.align		4
        /*0000*/ 	.byte	0x04, 0x37
        /*0002*/ 	.short	(.L_19 - .L_18)
.L_18:
        /*0004*/ 	.word	0x00000082


	//----- nvinfo : EIATTR_KPARAM_INFO
	.align		4
.L_19:
        /*0008*/ 	.byte	0x04, 0x17
        /*000a*/ 	.short	(.L_21 - .L_20)
.L_20:
        /*000c*/ 	.word	0x00000000
        /*0010*/ 	.short	0x0001
        /*0012*/ 	.short	0x0008
        /*0014*/ 	.byte	0x00, 0xf5, 0x21, 0x00


	//----- nvinfo : EIATTR_KPARAM_INFO
	.align		4
.L_21:
        /*0018*/ 	.byte	0x04, 0x17
        /*001a*/ 	.short	(.L_23 - .L_22)
.L_22:
        /*001c*/ 	.word	0x00000000
        /*0020*/ 	.short	0x0000
        /*0022*/ 	.short	0x0000
        /*0024*/ 	.byte	0x00, 0xf5, 0x21, 0x00


	//----- nvinfo : EIATTR_SPARSE_MMA_MASK
	.align		4
.L_23:
        /*0028*/ 	.byte	0x03, 0x50
        /*002a*/ 	.short	0x0000


	//----- nvinfo : EIATTR_MAXREG_COUNT
	.align		4
        /*002c*/ 	.byte	0x03, 0x1b
        /*002e*/ 	.short	0x00ff


	//----- nvinfo : EIATTR_MERCURY_ISA_VERSION
	.align		4
        /*0030*/ 	.byte	0x03, 0x5f
        /*0032*/ 	.short	0x0101


	//----- nvinfo : EIATTR_VRC_CTA_INIT_COUNT
	.align		4
        /*0034*/ 	.byte	0x02, 0x4a
	.zero		1
	.zero		1


	//----- nvinfo : EIATTR_EXIT_INSTR_OFFSETS
	.align		4
        /*0038*/ 	.byte	0x04, 0x1c
        /*003a*/ 	.short	(.L_25 - .L_24)


	//   ....[0]....
.L_24:
        /*003c*/ 	.word	0x000000e0


	//----- nvinfo : EIATTR_CBANK_PARAM_SIZE
	.align		4
.L_25:
        /*0040*/ 	.byte	0x03, 0x19
        /*0042*/ 	.short	0x0010


	//----- nvinfo : EIATTR_PARAM_CBANK
	.align		4
        /*0044*/ 	.byte	0x04, 0x0a
        /*0046*/ 	.short	(.L_27 - .L_26)
	.align		4
.L_26:
        /*0048*/ 	.word	index@(.nv.constant0._Z12add_matricesPiS_)
        /*004c*/ 	.short	0x0380
        /*004e*/ 	.short	0x0010


	//----- nvinfo : EIATTR_SW_WAR
	.align		4
.L_27:
        /*0050*/ 	.byte	0x04, 0x36
        /*0052*/ 	.short	(.L_29 - .L_28)
.L_28:
        /*0054*/ 	.word	0x00000008
.L_29:


//--------------------- .nv.info._Z9transposeiiPiS_ --------------------------
	.section	.nv.info._Z9transposeiiPiS_,"",@"SHT_CUDA_INFO"
	.sectionflags	@""
	.align	4


	//----- nvinfo : EIATTR_CUDA_API_VERSION
	.align		4
        /*0000*/ 	.byte	0x04, 0x37
        /*0002*/ 	.short	(.L_31 - .L_30)
.L_30:
        /*0004*/ 	.word	0x00000082


	//----- nvinfo : EIATTR_KPARAM_INFO
	.align		4
.L_31:
        /*0008*/ 	.byte	0x04, 0x17
        /*000a*/ 	.short	(.L_33 - .L_32)
.L_32:
        /*000c*/ 	.word	0x00000000
        /*0010*/ 	.short	0x0003
        /*0012*/ 	.short	0x0010
        /*0014*/ 	.byte	0x00, 0xf5, 0x21, 0x00


	//----- nvinfo : EIATTR_KPARAM_INFO
	.align		4
.L_33:
        /*0018*/ 	.byte	0x04, 0x17
        /*001a*/ 	.short	(.L_35 - .L_34)
.L_34:
        /*001c*/ 	.word	0x00000000
        /*0020*/ 	.short	0x0002
        /*0022*/ 	.short	0x0008
        /*0024*/ 	.byte	0x00, 0xf5, 0x21, 0x00


	//----- nvinfo : EIATTR_KPARAM_INFO
	.align		4
.L_35:
        /*0028*/ 	.byte	0x04, 0x17
        /*002a*/ 	.short	(.L_37 - .L_36)
.L_36:
        /*002c*/ 	.word	0x00000000
        /*0030*/ 	.short	0x0001
        /*0032*/ 	.short	0x0004
        /*0034*/ 	.byte	0x00, 0xf0, 0x11, 0x00


	//----- nvinfo : EIATTR_KPARAM_INFO
	.align		4
.L_37:
        /*0038*/ 	.byte	0x04, 0x17
        /*003a*/ 	.short	(.L_39 - .L_38)
.L_38:
        /*003c*/ 	.word	0x00000000
        /*0040*/ 	.short	0x0000
        /*0042*/ 	.short	0x0000
        /*0044*/ 	.byte	0x00, 0xf0, 0x11, 0x00


	//----- nvinfo : EIATTR_SPARSE_MMA_MASK
	.align		4
.L_39:
        /*0048*/ 	.byte	0x03, 0x50
        /*004a*/ 	.short	0x0000


	//----- nvinfo : EIATTR_MAXREG_COUNT
	.align		4
        /*004c*/ 	.byte	0x03, 0x1b
        /*004e*/ 	.short	0x00ff


	//----- nvinfo : EIATTR_NUM_BARRIERS
	.align		4
        /*0050*/ 	.byte	0x02, 0x4c
        /*0052*/ 	.byte	0x01
	.zero		1


	//----- nvinfo : EIATTR_MERCURY_ISA_VERSION
	.align		4
        /*0054*/ 	.byte	0x03, 0x5f
        /*0056*/ 	.short	0x0101


	//----- nvinfo : EIATTR_VRC_CTA_INIT_COUNT
	.align		4
        /*0058*/ 	.byte	0x02, 0x4a
	.zero		1
	.zero		1


	//----- nvinfo : EIATTR_EXIT_INSTR_OFFSETS
	.align		4
        /*005c*/ 	.byte	0x04, 0x1c
        /*005e*/ 	.short	(.L_41 - .L_40)


	//   ....[0]....
.L_40:
        /*0060*/ 	.word	0x000001d0


	//   ....[1]....
        /*0064*/ 	.word	0x00000270


	//----- nvinfo : EIATTR_CBANK_PARAM_SIZE
	.align		4
.L_41:
        /*0068*/ 	.byte	0x03, 0x19
        /*006a*/ 	.short	0x0018


	//----- nvinfo : EIATTR_PARAM_CBANK
	.align		4
        /*006c*/ 	.byte	0x04, 0x0a
        /*006e*/ 	.short	(.L_43 - .L_42)
	.align		4
.L_42:
        /*0070*/ 	.word	index@(.nv.constant0._Z9transposeiiPiS_)
        /*0074*/ 	.short	0x0380
        /*0076*/ 	.short	0x0018


	//----- nvinfo : EIATTR_SW_WAR
	.align		4
.L_43:
        /*0078*/ 	.byte	0x04, 0x36
        /*007a*/ 	.short	(.L_45 - .L_44)
.L_44:
        /*007c*/ 	.word	0x00000008
.L_45:


//--------------------- .nv.info._Z9matrixMulPiS_S_iiii --------------------------
	.section	.nv.info._Z9matrixMulPiS_S_iiii,"",@"SHT_CUDA_INFO"
	.sectionflags	@""
	.align	4


	//----- nvinfo : EIATTR_CUDA_API_VERSION
	.align		4
        /*0000*/ 	.byte	0x04, 0x37
        /*0002*/ 	.short	(.L_47 - .L_46)
.L_46:
        /*0004*/ 	.word	0x00000082


	//----- nvinfo : EIATTR_KPARAM_INFO
	.align		4
.L_47:
        /*0008*/ 	.byte	0x04, 0x17
        /*000a*/ 	.short	(.L_49 - .L_48)
.L_48:
        /*000c*/ 	.word	0x00000000
        /*0010*/ 	.short	0x0006
        /*0012*/ 	.short	0x0024
        /*0014*/ 	.byte	0x00, 0xf0, 0x11, 0x00


	//----- nvinfo : EIATTR_KPARAM_INFO
	.align		4
.L_49:
        /*0018*/ 	.byte	0x04, 0x17
        /*001a*/ 	.short	(.L_51 - .L_50)
.L_50:
        /*001c*/ 	.word	0x00000000
        /*0020*/ 	.short	0x0005
        /*0022*/ 	.short	0x0020
        /*0024*/ 	.byte	0x00, 0xf0, 0x11, 0x00


	//----- nvinfo : EIATTR_KPARAM_INFO
	.align		4
.L_51:
        /*0028*/ 	.byte	0x04, 0x17
        /*002a*/ 	.short	(.L_53 - .L_52)
.L_52:
        /*002c*/ 	.word	0x00000000
        /*0030*/ 	.short	0x0004
        /*0032*/ 	.short	0x001c
        /*0034*/ 	.byte	0x00, 0xf0, 0x11, 0x00


	//----- nvinfo : EIATTR_KPARAM_INFO
	.align		4
.L_53:
        /*0038*/ 	.byte	0x04, 0x17
        /*003a*/ 	.short	(.L_55 - .L_54)
.L_54:
        /*003c*/ 	.word	0x00000000
        /*0040*/ 	.short	0x0003
        /*0042*/ 	.short	0x0018
        /*0044*/ 	.byte	0x00, 0xf0, 0x11, 0x00


	//----- nvinfo : EIATTR_KPARAM_INFO
	.align		4
.L_55:
        /*0048*/ 	.byte	0x04, 0x17
        /*004a*/ 	.short	(.L_57 - .L_56)
.L_56:
        /*004c*/ 	.word	0x00000000
        /*0050*/ 	.short	0x0002
        /*0052*/ 	.short	0x0010
        /*0054*/ 	.byte	0x00, 0xf5, 0x21, 0x00


	//----- nvinfo : EIATTR_KPARAM_INFO
	.align		4
.L_57:
        /*0058*/ 	.byte	0x04, 0x17
        /*005a*/ 	.short	(.L_59 - .L_58)
.L_58:
        /*005c*/ 	.word	0x00000000
        /*0060*/ 	.short	0x0001
        /*0062*/ 	.short	0x0008
        /*0064*/ 	.byte	0x00, 0xf5, 0x21, 0x00


	//----- nvinfo : EIATTR_KPARAM_INFO
	.align		4
.L_59:
        /*0068*/ 	.byte	0x04, 0x17
        /*006a*/ 	.short	(.L_61 - .L_60)
.L_60:
        /*006c*/ 	.word	0x00000000
        /*0070*/ 	.short	0x0000
        /*0072*/ 	.short	0x0000
        /*0074*/ 	.byte	0x00, 0xf5, 0x21, 0x00


	//----- nvinfo : EIATTR_SPARSE_MMA_MASK
	.align		4
.L_61:
        /*0078*/ 	.byte	0x03, 0x50
        /*007a*/ 	.short	0x0000


	//----- nvinfo : EIATTR_MAXREG_COUNT
	.align		4
        /*007c*/ 	.byte	0x03, 0x1b
        /*007e*/ 	.short	0x00ff


	//----- nvinfo : EIATTR_NUM_BARRIERS
	.align		4
        /*0080*/ 	.byte	0x02, 0x4c
        /*0082*/ 	.byte	0x01
	.zero		1


	//----- nvinfo : EIATTR_MERCURY_ISA_VERSION
	.align		4
        /*0084*/ 	.byte	0x03, 0x5f
        /*0086*/ 	.short	0x0101


	//----- nvinfo : EIATTR_UNUSED_LOAD_BYTE_OFFSET
	.align		4
        /*0088*/ 	.byte	0x04, 0x44
        /*008a*/ 	.short	(.L_63 - .L_62)


	//   ....[0]....
.L_62:
        /*008c*/ 	.word	0x00000af0
        /*0090*/ 	.word	0x00000fff


	//----- nvinfo : EIATTR_VRC_CTA_INIT_COUNT
	.align		4
.L_63:
        /*0094*/ 	.byte	0x02, 0x4a
	.zero		1
	.zero		1


	//----- nvinfo : EIATTR_EXIT_INSTR_OFFSETS
	.align		4
        /*0098*/ 	.byte	0x04, 0x1c
        /*009a*/ 	.short	(.L_65 - .L_64)


	//   ....[0]....
.L_64:
        /*009c*/ 	.word	0x00000c20


	//   ....[1]....
        /*00a0*/ 	.word	0x00000c60


	//----- nvinfo : EIATTR_CRS_STACK_SIZE
	.align		4
.L_65:
        /*00a4*/ 	.byte	0x04, 0x1e
        /*00a6*/ 	.short	(.L_67 - .L_66)
.L_66:
        /*00a8*/ 	.word	0x00000000


	//----- nvinfo : EIATTR_CBANK_PARAM_SIZE
	.align		4
.L_67:
        /*00ac*/ 	.byte	0x03, 0x19
        /*00ae*/ 	.short	0x0028


	//----- nvinfo : EIATTR_PARAM_CBANK
	.align		4
        /*00b0*/ 	.byte	0x04, 0x0a
        /*00b2*/ 	.short	(.L_69 - .L_68)
	.align		4
.L_68:
        /*00b4*/ 	.word	index@(.nv.constant0._Z9matrixMulPiS_S_iiii)
        /*00b8*/ 	.short	0x0380
        /*00ba*/ 	.short	0x0028


	//----- nvinfo : EIATTR_SW_WAR
	.align		4
.L_69:
        /*00bc*/ 	.byte	0x04, 0x36
        /*00be*/ 	.short	(.L_71 - .L_70)
.L_70:
        /*00c0*/ 	.word	0x00000008
.L_71:


//--------------------- .nv.callgraph             --------------------------
	.section	.nv.callgraph,"",@"SHT_CUDA_CALLGRAPH"
	.align	4
	.sectionentsize	8
	.align		4
        /*0000*/ 	.word	0x00000000
	.align		4
        /*0004*/ 	.word	0xffffffff
	.align		4
        /*0008*/ 	.word	0x00000000
	.align		4
        /*000c*/ 	.word	0xfffffffe
	.align		4
        /*0010*/ 	.word	0x00000000
	.align		4
        /*0014*/ 	.word	0xfffffffd
	.align		4
        /*0018*/ 	.word	0x00000000
	.align		4
        /*001c*/ 	.word	0xfffffffc


//--------------------- .text._Z12add_matricesPiS_ --------------------------
	.section	.text._Z12add_matricesPiS_,"ax",@progbits
	.align	128
        .global         _Z12add_matricesPiS_
        .type           _Z12add_matricesPiS_,@function
        .size           _Z12add_matricesPiS_,(.L_x_16 - _Z12add_matricesPiS_)
        .other          _Z12add_matricesPiS_,@"STO_CUDA_ENTRY STV_DEFAULT"
_Z12add_matricesPiS_:
.text._Z12add_matricesPiS_:
[----:B------:R-:W-:Y:S01]  /*0000*/  LDC R1, c[0x0][0x37c] ;  /* 0x0000df00ff017b82 */ /* 0x000fe20000000800 */
[----:B------:R-:W0:Y:S07]  /*0010*/  S2R R0, SR_TID.X ;  /* 0x0000000000007919 */ /* 0x000e2e0000002100 */
[----:B------:R-:W0:Y:S01]  /*0020*/  S2UR UR6, SR_CTAID.X ;  /* 0x00000000000679c3 */ /* 0x000e220000002500 */
[----:B------:R-:W1:Y:S07]  /*0030*/  LDCU.64 UR4, c[0x0][0x358] ;  /* 0x00006b00ff0477ac */ /* 0x000e6e0008000a00 */
[----:B------:R-:W0:Y:S08]  /*0040*/  LDC R7, c[0x0][0x360] ;  /* 0x0000d800ff077b82 */ /* 0x000e300000000800 */
[----:B------:R-:W2:Y:S08]  /*0050*/  LDC.64 R4, c[0x0][0x388] ;  /* 0x0000e200ff047b82 */ /* 0x000eb00000000a00 */
[----:B------:R-:W3:Y:S01]  /*0060*/  LDC.64 R2, c[0x0][0x380] ;  /* 0x0000e000ff027b82 */ /* 0x000ee20000000a00 */
[----:B0-----:R-:W-:-:S04]  /*0070*/  IMAD R7, R7, UR6, R0 ;  /* 0x0000000607077c24 */ /* 0x001fc8000f8e0200 */
[----:B--2---:R-:W-:-:S06]  /*0080*/  IMAD.WIDE R4, R7, 0x4, R4 ;  /* 0x0000000407047825 */ /* 0x004fcc00078e0204 */
[----:B-1----:R-:W2:Y:S01]  /*0090*/  LDG.E R5, desc[UR4][R4.64] ;  /* 0x0000000404057981 */ /* 0x002ea2000c1e1900 */
[----:B---3--:R-:W-:-:S05]  /*00a0*/  IMAD.WIDE R2, R7, 0x4, R2 ;  /* 0x0000000407027825 */ /* 0x008fca00078e0202 */
[----:B------:R-:W2:Y:S02]  /*00b0*/  LDG.E R0, desc[UR4][R2.64] ;  /* 0x0000000402007981 */ /* 0x000ea4000c1e1900 */
[----:B--2---:R-:W-:-:S05]  /*00c0*/  IADD3 R7, PT, PT, R0, R5, RZ ;  /* 0x0000000500077210 */ /* 0x004fca0007ffe0ff */
[----:B------:R-:W-:Y:S01]  /*00d0*/  STG.E desc[UR4][R2.64], R7 ;  /* 0x0000000702007986 */ /* 0x000fe2000c101904 */
[----:B------:R-:W-:Y:S05]  /*00e0*/  EXIT ;  /* 0x000000000000794d */ /* 0x000fea0003800000 */
.L_x_0:
[----:B------:R-:W-:-:S00]  /*00f0*/  BRA `(.L_x_0) ;  /* 0xfffffffc00fc7947 */ /* 0x000fc0000383ffff */
[----:B------:R-:W-:-:S00]  /*0100*/  NOP ;  /* 0x0000000000007918 */ /* 0x000fc00000000000 */
[----:B------:R-:W-:-:S00]  /*0110*/  NOP ;  /* 0x0000000000007918 */ /* 0x000fc00000000000 */
[----:B------:R-:W-:-:S00]  /*0120*/  NOP ;  /* 0x0000000000007918 */ /* 0x000fc00000000000 */
[----:B------:R-:W-:-:S00]  /*0130*/  NOP ;  /* 0x0000000000007918 */ /* 0x000fc00000000000 */
[----:B------:R-:W-:-:S00]  /*0140*/  NOP ;  /* 0x0000000000007918 */ /* 0x000fc00000000000 */
[----:B------:R-:W-:-:S00]  /*0150*/  NOP ;  /* 0x0000000000007918 */ /* 0x000fc00000000000 */
[----:B------:R-:W-:-:S00]  /*0160*/  NOP ;  /* 0x0000000000007918 */ /* 0x000fc00000000000 */
[----:B------:R-:W-:-:S00]  /*0170*/  NOP ;  /* 0x0000000000007918 */ /* 0x000fc00000000000 */
.L_x_16:


//--------------------- .text._Z9transposeiiPiS_  --------------------------
	.section	.text._Z9transposeiiPiS_,"ax",@progbits
	.align	128
        .global         _Z9transposeiiPiS_
        .type           _Z9transposeiiPiS_,@function
        .size           _Z9transposeiiPiS_,(.L_x_17 - _Z9transposeiiPiS_)
        .other          _Z9transposeiiPiS_,@"STO_CUDA_ENTRY STV_DEFAULT"
_Z9transposeiiPiS_:
.text._Z9transposeiiPiS_:
[----:B------:R-:W-:Y:S01]  /*0000*/  LDC R1, c[0x0][0x37c] ;  /* 0x0000df00ff017b82 */ /* 0x000fe20000000800 */
[----:B------:R-:W0:Y:S07]  /*0010*/  S2R R6, SR_TID.Y ;  /* 0x0000000000067919 */ /* 0x000e2e0000002200 */
[----:B------:R-:W1:Y:S01]  /*0020*/  LDC R4, c[0x0][0x360] ;  /* 0x0000d800ff047b82 */ /* 0x000e620000000800 */
[----:B------:R-:W2:Y:S01]  /*0030*/  LDCU.64 UR8, c[0x0][0x380] ;  /* 0x00007000ff0877ac */ /* 0x000ea20008000a00 */
[----:B------:R-:W1:Y:S01]  /*0040*/  S2R R9, SR_TID.X ;  /* 0x0000000000097919 */ /* 0x000e620000002100 */
[----:B------:R-:W3:Y:S05]  /*0050*/  LDCU.64 UR4, c[0x0][0x358] ;  /* 0x00006b00ff0477ac */ /* 0x000eea0008000a00 */
[----:B------:R-:W0:Y:S08]  /*0060*/  S2UR UR7, SR_CTAID.Y ;  /* 0x00000000000779c3 */ /* 0x000e300000002600 */
[----:B------:R-:W0:Y:S08]  /*0070*/  LDC R7, c[0x0][0x364] ;  /* 0x0000d900ff077b82 */ /* 0x000e300000000800 */
[----:B------:R-:W1:Y:S01]  /*0080*/  S2UR UR6, SR_CTAID.X ;  /* 0x00000000000679c3 */ /* 0x000e620000002500 */
[----:B0-----:R-:W-:-:S05]  /*0090*/  IMAD R5, R7, UR7, R6 ;  /* 0x0000000707057c24 */ /* 0x001fca000f8e0206 */
[----:B--2---:R-:W-:Y:S01]  /*00a0*/  ISETP.GE.AND P0, PT, R5, UR8, PT ;  /* 0x0000000805007c0c */ /* 0x004fe2000bf06270 */
[----:B-1----:R-:W-:-:S05]  /*00b0*/  IMAD R0, R4, UR6, R9 ;  /* 0x0000000604007c24 */ /* 0x002fca000f8e0209 */
[----:B------:R-:W-:-:S13]  /*00c0*/  ISETP.GE.OR P0, PT, R0, UR9, P0 ;  /* 0x0000000900007c0c */ /* 0x000fda0008706670 */
[----:B------:R-:W0:Y:S01]  /*00d0*/  @!P0 LDC.64 R2, c[0x0][0x388] ;  /* 0x0000e200ff028b82 */ /* 0x000e220000000a00 */
[----:B------:R-:W-:-:S04]  /*00e0*/  @!P0 IMAD R5, R5, UR9, R0 ;  /* 0x0000000905058c24 */ /* 0x000fc8000f8e0200 */
[----:B0-----:R-:W-:-:S06]  /*00f0*/  @!P0 IMAD.WIDE R2, R5, 0x4, R2 ;  /* 0x0000000405028825 */ /* 0x001fcc00078e0202 */
[----:B---3--:R-:W2:Y:S01]  /*0100*/  @!P0 LDG.E R2, desc[UR4][R2.64] ;  /* 0x0000000402028981 */ /* 0x008ea2000c1e1900 */
[----:B------:R-:W-:Y:S01]  /*0110*/  @!P0 MOV R0, 0x400 ;  /* 0x0000040000008802 */ /* 0x000fe20000000f00 */
[----:B------:R-:W-:Y:S01]  /*0120*/  IMAD R7, R7, UR6, R6 ;  /* 0x0000000607077c24 */ /* 0x000fe2000f8e0206 */
[----:B------:R-:W0:Y:S01]  /*0130*/  @!P0 S2R R5, SR_CgaCtaId ;  /* 0x0000000000058919 */ /* 0x000e220000008800 */
[----:B------:R-:W-:-:S03]  /*0140*/  IMAD R4, R4, UR7, R9 ;  /* 0x0000000704047c24 */ /* 0x000fc6000f8e0209 */
[C---:B------:R-:W-:Y:S01]  /*0150*/  ISETP.GE.AND P1, PT, R7.reuse, UR9, PT ;  /* 0x0000000907007c0c */ /* 0x040fe2000bf26270 */
[----:B------:R-:W-:-:S03]  /*0160*/  IMAD R7, R7, UR8, R4 ;  /* 0x0000000807077c24 */ /* 0x000fc6000f8e0204 */
[----:B------:R-:W-:Y:S02]  /*0170*/  ISETP.GE.OR P1, PT, R4, UR8, P1 ;  /* 0x0000000804007c0c */ /* 0x000fe40008f26670 */
[----:B0-----:R-:W-:-:S05]  /*0180*/  @!P0 LEA R0, R5, R0, 0x18 ;  /* 0x0000000005008211 */ /* 0x001fca00078ec0ff */
[----:B------:R-:W-:-:S05]  /*0190*/  @!P0 IMAD R0, R6, 0x84, R0 ;  /* 0x0000008406008824 */ /* 0x000fca00078e0200 */
[----:B------:R-:W-:-:S05]  /*01a0*/  @!P0 LEA R5, R9, R0, 0x2 ;  /* 0x0000000009058211 */ /* 0x000fca00078e10ff */
[----:B--2---:R0:W-:Y:S01]  /*01b0*/  @!P0 STS [R5], R2 ;  /* 0x0000000205008388 */ /* 0x0041e20000000800 */
[----:B------:R-:W-:Y:S06]  /*01c0*/  BAR.SYNC.DEFER_BLOCKING 0x0 ;  /* 0x0000000000007b1d */ /* 0x000fec0000010000 */
[----:B------:R-:W-:Y:S05]  /*01d0*/  @P1 EXIT ;  /* 0x000000000000194d */ /* 0x000fea0003800000 */
[----:B------:R-:W1:Y:S01]  /*01e0*/  S2R R3, SR_CgaCtaId ;  /* 0x0000000000037919 */ /* 0x000e620000008800 */
[----:B------:R-:W-:-:S04]  /*01f0*/  MOV R0, 0x400 ;  /* 0x0000040000007802 */ /* 0x000fc80000000f00 */
[----:B-1----:R-:W-:Y:S02]  /*0200*/  LEA R0, R3, R0, 0x18 ;  /* 0x0000000003007211 */ /* 0x002fe400078ec0ff */
[----:B0-----:R-:W0:Y:S03]  /*0210*/  LDC.64 R2, c[0x0][0x390] ;  /* 0x0000e400ff027b82 */ /* 0x001e260000000a00 */
[----:B------:R-:W-:-:S05]  /*0220*/  IMAD R0, R9, 0x84, R0 ;  /* 0x0000008409007824 */ /* 0x000fca00078e0200 */
[----:B------:R-:W-:-:S05]  /*0230*/  LEA R0, R6, R0, 0x2 ;  /* 0x0000000006007211 */ /* 0x000fca00078e10ff */
[----:B------:R-:W1:Y:S01]  /*0240*/  LDS R5, [R0] ;  /* 0x0000000000057984 */ /* 0x000e620000000800 */
[----:B0-----:R-:W-:-:S05]  /*0250*/  IMAD.WIDE R2, R7, 0x4, R2 ;  /* 0x0000000407027825 */ /* 0x001fca00078e0202 */
[----:B-1----:R-:W-:Y:S01]  /*0260*/  STG.E desc[UR4][R2.64], R5 ;  /* 0x0000000502007986 */ /* 0x002fe2000c101904 */
[----:B------:R-:W-:Y:S05]  /*0270*/  EXIT ;  /* 0x000000000000794d */ /* 0x000fea0003800000 */
.L_x_1:
        /* <DEDUP_REMOVED lines=16> */
.L_x_17:


//--------------------- .text._Z9matrixMulPiS_S_iiii --------------------------
	.section	.text._Z9matrixMulPiS_S_iiii,"ax",@progbits
	.align	128
        .global         _Z9matrixMulPiS_S_iiii
        .type           _Z9matrixMulPiS_S_iiii,@function
        .size           _Z9matrixMulPiS_S_iiii,(.L_x_18 - _Z9matrixMulPiS_S_iiii)
        .other          _Z9matrixMulPiS_S_iiii,@"STO_CUDA_ENTRY STV_DEFAULT"
_Z9matrixMulPiS_S_iiii:
.text._Z9matrixMulPiS_S_iiii:
[----:B------:R-:W-:Y:S01]  /*0000*/  LDC R1, c[0x0][0x37c] ;  /* 0x0000df00ff017b82 */ /* 0x000fe20000000800 */
[----:B------:R-:W0:Y:S01]  /*0010*/  S2R R0, SR_TID.X ;  /* 0x0000000000007919 */ /* 0x000e220000002100 */
[----:B------:R-:W1:Y:S06]  /*0020*/  LDCU UR5, c[0x0][0x3a4] ;  /* 0x00007480ff0577ac */ /* 0x000e6c0008000800 */
[----:B------:R-:W0:Y:S01]  /*0030*/  LDC R21, c[0x0][0x364] ;  /* 0x0000d900ff157b82 */ /* 0x000e220000000800 */
[----:B------:R-:W-:Y:S01]  /*0040*/  HFMA2 R27, -RZ, RZ, 0, 0 ;  /* 0x00000000ff1b7431 */ /* 0x000fe200000001ff */
[----:B------:R-:W2:Y:S01]  /*0050*/  S2R R2, SR_TID.Y ;  /* 0x0000000000027919 */ /* 0x000ea20000002200 */
[----:B------:R-:W3:Y:S05]  /*0060*/  LDCU.64 UR8, c[0x0][0x358] ;  /* 0x00006b00ff0877ac */ /* 0x000eea0008000a00 */
[----:B------:R-:W0:Y:S08]  /*0070*/  S2UR UR7, SR_CTAID.X ;  /* 0x00000000000779c3 */ /* 0x000e300000002500 */
[----:B------:R-:W2:Y:S01]  /*0080*/  S2UR UR4, SR_CTAID.Y ;  /* 0x00000000000479c3 */ /* 0x000ea20000002600 */
[----:B-1----:R-:W-:-:S07]  /*0090*/  UISETP.GE.AND UP0, UPT, UR5, 0x1, UPT ;  /* 0x000000010500788c */ /* 0x002fce000bf06270 */
[----:B------:R-:W2:Y:S01]  /*00a0*/  LDC R3, c[0x0][0x360] ;  /* 0x0000d800ff037b82 */ /* 0x000ea20000000800 */
[----:B0-----:R-:W-:Y:S02]  /*00b0*/  IMAD R21, R21, UR7, R0 ;  /* 0x0000000715157c24 */ /* 0x001fe4000f8e0200 */
[----:B--2---:R-:W-:Y:S01]  /*00c0*/  IMAD R18, R3, UR4, R2 ;  /* 0x0000000403127c24 */ /* 0x004fe2000f8e0202 */
[----:B---3--:R-:W-:Y:S06]  /*00d0*/  BRA.U !UP0, `(.L_x_2) ;  /* 0x0000000908bc7547 */ /* 0x008fec000b800000 */
[----:B------:R-:W0:Y:S01]  /*00e0*/  S2UR UR6, SR_CgaCtaId ;  /* 0x00000000000679c3 */ /* 0x000e220000008800 */
[----:B------:R-:W1:Y:S01]  /*00f0*/  LDCU UR10, c[0x0][0x3a0] ;  /* 0x00007400ff0a77ac */ /* 0x000e620008000800 */
[----:B------:R-:W-:Y:S01]  /*0100*/  IMAD R17, R3, UR7, R0 ;  /* 0x0000000703117c24 */ /* 0x000fe2000f8e0200 */
[----:B------:R-:W-:Y:S01]  /*0110*/  MOV R27, RZ ;  /* 0x000000ff001b7202 */ /* 0x000fe20000000f00 */
[----:B------:R-:W2:Y:S01]  /*0120*/  LDCU UR11, c[0x0][0x39c] ;  /* 0x00007380ff0b77ac */ /* 0x000ea20008000800 */
[----:B------:R-:W-:Y:S01]  /*0130*/  MOV R4, 0x20 ;  /* 0x0000002000047802 */ /* 0x000fe20000000f00 */
[----:B------:R-:W3:Y:S01]  /*0140*/  LDCU UR12, c[0x0][0x398] ;  /* 0x00007300ff0c77ac */ /* 0x000ee20008000800 */
[----:B------:R-:W-:Y:S02]  /*0150*/  UMOV UR4, 0x400 ;  /* 0x0000040000047882 */ /* 0x000fe40000000000 */
[----:B------:R-:W-:Y:S01]  /*0160*/  UIADD3 UR5, UPT, UPT, UR4, 0x1000, URZ ;  /* 0x0000100004057890 */ /* 0x000fe2000fffe0ff */
[----:B-1----:R-:W-:-:S04]  /*0170*/  ISETP.GE.AND P0, PT, R21, UR10, PT ;  /* 0x0000000a15007c0c */ /* 0x002fc8000bf06270 */
[----:B--2---:R-:W-:Y:S01]  /*0180*/  ISETP.LT.AND P0, PT, R18, UR11, !P0 ;  /* 0x0000000b12007c0c */ /* 0x004fe2000c701270 */
[----:B0-----:R-:W-:Y:S02]  /*0190*/  ULEA UR4, UR6, UR4, 0x18 ;  /* 0x0000000406047291 */ /* 0x001fe4000f8ec0ff */
[----:B------:R-:W-:Y:S01]  /*01a0*/  ULEA UR5, UR6, UR5, 0x18 ;  /* 0x0000000506057291 */ /* 0x000fe2000f8ec0ff */
[----:B---3--:R-:W-:-:S03]  /*01b0*/  IMAD.U32 R6, RZ, RZ, UR12 ;  /* 0x0000000cff067e24 */ /* 0x008fc6000f8e00ff */
[----:B------:R-:W-:Y:S01]  /*01c0*/  LEA R19, R2, UR4, 0x7 ;  /* 0x0000000402137c11 */ /* 0x000fe2000f8e38ff */
[----:B------:R-:W-:Y:S01]  /*01d0*/  UMOV UR4, URZ ;  /* 0x000000ff00047c82 */ /* 0x000fe20008000000 */
[----:B------:R-:W-:Y:S02]  /*01e0*/  LEA R16, R0, UR5, 0x2 ;  /* 0x0000000500107c11 */ /* 0x000fe4000f8e10ff */
[----:B------:R-:W-:Y:S02]  /*01f0*/  IADD3 R7, PT, PT, R19, 0x20, RZ ;  /* 0x0000002013077810 */ /* 0x000fe40007ffe0ff */
[----:B------:R-:W-:-:S07]  /*0200*/  IADD3 R5, PT, PT, R16, 0x400, RZ ;  /* 0x0000040010057810 */ /* 0x000fce0007ffe0ff */
.L_x_14:
[----:B0-----:R-:W0:Y:S01]  /*0210*/  LDCU.64 UR6, c[0x0][0x398] ;  /* 0x00007300ff0677ac */ /* 0x001e220008000a00 */
[----:B------:R-:W-:Y:S01]  /*0220*/  IMAD R9, R3, UR4, RZ ;  /* 0x0000000403097c24 */ /* 0x000fe2000f8e02ff */
[----:B------:R-:W1:Y:S03]  /*0230*/  LDCU UR5, c[0x0][0x3a0] ;  /* 0x00007400ff0577ac */ /* 0x000e660008000800 */
[C---:B------:R-:W-:Y:S01]  /*0240*/  IMAD.IADD R13, R9.reuse, 0x1, R0 ;  /* 0x00000001090d7824 */ /* 0x040fe200078e0200 */
[----:B------:R-:W-:-:S04]  /*0250*/  IADD3 R12, PT, PT, R9, R2, RZ ;  /* 0x00000002090c7210 */ /* 0x000fc80007ffe0ff */
[----:B0-----:R-:W-:Y:S02]  /*0260*/  ISETP.GE.AND P2, PT, R13, UR6, PT ;  /* 0x000000060d007c0c */ /* 0x001fe4000bf46270 */
[----:B------:R-:W-:Y:S02]  /*0270*/  ISETP.GE.AND P1, PT, R12, UR6, PT ;  /* 0x000000060c007c0c */ /* 0x000fe4000bf26270 */
[----:B------:R-:W-:Y:S02]  /*0280*/  ISETP.GE.OR P2, PT, R18, UR7, P2 ;  /* 0x0000000712007c0c */ /* 0x000fe40009746670 */
[----:B-1----:R-:W-:-:S11]  /*0290*/  ISETP.GE.OR P1, PT, R17, UR5, P1 ;  /* 0x0000000511007c0c */ /* 0x002fd60008f26670 */
[----:B------:R-:W0:Y:S01]  /*02a0*/  @!P2 LDC.64 R10, c[0x0][0x380] ;  /* 0x0000e000ff0aab82 */ /* 0x000e220000000a00 */
[----:B------:R-:W-:Y:S02]  /*02b0*/  @!P2 IMAD R13, R18, UR6, R13 ;  /* 0x00000006120dac24 */ /* 0x000fe4000f8e020d */
[----:B------:R-:W-:-:S05]  /*02c0*/  @!P1 IMAD R15, R12, UR5, R17 ;  /* 0x000000050c0f9c24 */ /* 0x000fca000f8e0211 */
[----:B------:R-:W1:Y:S01]  /*02d0*/  @!P1 LDC.64 R8, c[0x0][0x388] ;  /* 0x0000e200ff089b82 */ /* 0x000e620000000a00 */
[----:B0-----:R-:W-:Y:S01]  /*02e0*/  @!P2 IMAD.WIDE R10, R13, 0x4, R10 ;  /* 0x000000040d0aa825 */ /* 0x001fe200078e020a */
[----:B------:R-:W-:Y:S01]  /*02f0*/  @!P1 MOV R12, 0x400 ;  /* 0x00000400000c9802 */ /* 0x000fe20000000f00 */
[----:B------:R-:W0:Y:S04]  /*0300*/  LDCU UR5, c[0x0][0x3a4] ;  /* 0x00007480ff0577ac */ /* 0x000e280008000800 */
[----:B------:R-:W2:Y:S01]  /*0310*/  @!P2 LDG.E R10, desc[UR8][R10.64] ;  /* 0x000000080a0aa981 */ /* 0x000ea2000c1e1900 */
[----:B-1----:R-:W-:-:S06]  /*0320*/  @!P1 IMAD.WIDE R8, R15, 0x4, R8 ;  /* 0x000000040f089825 */ /* 0x002fcc00078e0208 */
[----:B------:R-:W3:Y:S01]  /*0330*/  @!P1 LDG.E R8, desc[UR8][R8.64] ;  /* 0x0000000808089981 */ /* 0x000ee2000c1e1900 */
[----:B------:R-:W1:Y:S01]  /*0340*/  @!P1 S2R R13, SR_CgaCtaId ;  /* 0x00000000000d9919 */ /* 0x000e620000008800 */
[----:B------:R-:W-:Y:S01]  /*0350*/  @!P1 IADD3 R12, PT, PT, R12, 0x1000, RZ ;  /* 0x000010000c0c9810 */ /* 0x000fe20007ffe0ff */
[----:B------:R-:W-:Y:S01]  /*0360*/  UIADD3 UR4, UPT, UPT, UR4, 0x1, URZ ;  /* 0x0000000104047890 */ /* 0x000fe2000fffe0ff */
[----:B------:R-:W-:Y:S03]  /*0370*/  BSSY.RECONVERGENT B1, `(.L_x_3) ;  /* 0x0000083000017945 */ /* 0x000fe60003800200 */
[----:B0-----:R-:W-:Y:S01]  /*0380*/  UISETP.NE.AND UP0, UPT, UR4, UR5, UPT ;  /* 0x000000050400728c */ /* 0x001fe2000bf05270 */
[----:B-1----:R-:W-:-:S05]  /*0390*/  @!P1 LEA R13, R13, R12, 0x18 ;  /* 0x0000000c0d0d9211 */ /* 0x002fca00078ec0ff */
[----:B------:R-:W-:Y:S01]  /*03a0*/  @!P1 IMAD R15, R2, 0x80, R13 ;  /* 0x00000080020f9824 */ /* 0x000fe200078e020d */
[----:B------:R-:W-:-:S04]  /*03b0*/  @!P2 LEA R13, R0, R19, 0x2 ;  /* 0x00000013000da211 */ /* 0x000fc800078e10ff */
[----:B------:R-:W-:Y:S01]  /*03c0*/  @!P1 LEA R15, R0, R15, 0x2 ;  /* 0x0000000f000f9211 */ /* 0x000fe200078e10ff */
[----:B--2---:R0:W-:Y:S04]  /*03d0*/  @!P2 STS [R13], R10 ;  /* 0x0000000a0d00a388 */ /* 0x0041e80000000800 */
[----:B---3--:R0:W-:Y:S01]  /*03e0*/  @!P1 STS [R15], R8 ;  /* 0x000000080f009388 */ /* 0x0081e20000000800 */
[----:B------:R-:W-:Y:S06]  /*03f0*/  BAR.SYNC.DEFER_BLOCKING 0x0 ;  /* 0x0000000000007b1d */ /* 0x000fec0000010000 */
[----:B------:R-:W-:Y:S05]  /*0400*/  @!P0 BRA `(.L_x_4) ;  /* 0x0000000400e48947 */ /* 0x000fea0003800000 */
[C---:B------:R-:W-:Y:S01]  /*0410*/  ISETP.GE.U32.AND P1, PT, R6.reuse, R3, PT ;  /* 0x000000030600720c */ /* 0x040fe20003f26070 */
[----:B------:R-:W-:Y:S03]  /*0420*/  BSSY.RECONVERGENT B0, `(.L_x_5) ;  /* 0x0000076000007945 */ /* 0x000fe60003800200 */
[----:B------:R-:W-:-:S04]  /*0430*/  SEL R4, R6, R4, !P1 ;  /* 0x0000000406047207 */ /* 0x000fc80004800000 */
[----:B------:R-:W-:-:S13]  /*0440*/  ISETP.GE.AND P1, PT, R4, 0x1, PT ;  /* 0x000000010400780c */ /* 0x000fda0003f26270 */
[----:B------:R-:W-:Y:S05]  /*0450*/  @!P1 BRA `(.L_x_6) ;  /* 0x0000000400c89947 */ /* 0x000fea0003800000 */
[C---:B------:R-:W-:Y:S01]  /*0460*/  ISETP.GE.U32.AND P1, PT, R4.reuse, 0x10, PT ;  /* 0x000000100400780c */ /* 0x040fe20003f26070 */
[----:B------:R-:W-:Y:S01]  /*0470*/  BSSY.RECONVERGENT B2, `(.L_x_7) ;  /* 0x0000033000027945 */ /* 0x000fe20003800200 */
[----:B------:R-:W-:Y:S01]  /*0480*/  LOP3.LUT R20, R4, 0xf, RZ, 0xc0, !PT ;  /* 0x0000000f04147812 */ /* 0x000fe200078ec0ff */
[----:B------:R-:W-:-:S10]  /*0490*/  IMAD.MOV.U32 R25, RZ, RZ, RZ ;  /* 0x000000ffff197224 */ /* 0x000fd400078e00ff */
[----:B------:R-:W-:Y:S05]  /*04a0*/  @!P1 BRA `(.L_x_8) ;  /* 0x0000000000bc9947 */ /* 0x000fea0003800000 */
[----:B------:R-:W-:Y:S01]  /*04b0*/  LOP3.LUT R25, R4, 0x7ffffff0, RZ, 0xc0, !PT ;  /* 0x7ffffff004197812 */ /* 0x000fe200078ec0ff */
[----:B------:R-:W-:Y:S01]  /*04c0*/  BSSY.RECONVERGENT B3, `(.L_x_8) ;  /* 0x000002d000037945 */ /* 0x000fe20003800200 */
[----:B------:R-:W-:Y:S02]  /*04d0*/  MOV R23, R5 ;  /* 0x0000000500177202 */ /* 0x000fe40000000f00 */
[----:B------:R-:W-:Y:S02]  /*04e0*/  MOV R22, R7 ;  /* 0x0000000700167202 */ /* 0x000fe40000000f00 */
[----:B------:R-:W-:-:S07]  /*04f0*/  IADD3 R24, PT, PT, -R25, RZ, RZ ;  /* 0x000000ff19187210 */ /* 0x000fce0007ffe1ff */
.L_x_9:
[----:B0-----:R-:W-:Y:S01]  /*0500*/  LDS R8, [R23+-0x400] ;  /* 0xfffc000017087984 */ /* 0x001fe20000000800 */
[----:B------:R-:W-:-:S03]  /*0510*/  VIADD R24, R24, 0x10 ;  /* 0x0000001018187836 */ /* 0x000fc60000000000 */
[----:B------:R-:W0:Y:S02]  /*0520*/  LDS.128 R12, [R22+-0x20] ;  /* 0xffffe000160c7984 */ /* 0x000e240000000c00 */
[----:B------:R-:W-:Y:S02]  /*0530*/  ISETP.NE.AND P1, PT, R24, RZ, PT ;  /* 0x000000ff1800720c */ /* 0x000fe40003f25270 */
[----:B------:R-:W1:Y:S04]  /*0540*/  LDS R9, [R23+-0x380] ;  /* 0xfffc800017097984 */ /* 0x000e680000000800 */
[----:B------:R-:W2:Y:S04]  /*0550*/  LDS R10, [R23+-0x300] ;  /* 0xfffd0000170a7984 */ /* 0x000ea80000000800 */
[----:B------:R-:W3:Y:S01]  /*0560*/  LDS R26, [R23+-0x280] ;  /* 0xfffd8000171a7984 */ /* 0x000ee20000000800 */
[----:B0-----:R-:W-:-:S03]  /*0570*/  IMAD R8, R12, R8, R27 ;  /* 0x000000080c087224 */ /* 0x001fc600078e021b */
[----:B------:R-:W-:Y:S01]  /*0580*/  LDS R12, [R23+-0x180] ;  /* 0xfffe8000170c7984 */ /* 0x000fe20000000800 */
[----:B-1----:R-:W-:-:S03]  /*0590*/  IMAD R9, R9, R13, R8 ;  /* 0x0000000d09097224 */ /* 0x002fc600078e0208 */
[----:B------:R-:W-:Y:S01]  /*05a0*/  LDS R13, [R23+-0x200] ;  /* 0xfffe0000170d7984 */ /* 0x000fe20000000800 */
[----:B--2---:R-:W-:-:S03]  /*05b0*/  IMAD R14, R10, R14, R9 ;  /* 0x0000000e0a0e7224 */ /* 0x004fc600078e0209 */
[----:B------:R-:W0:Y:S01]  /*05c0*/  LDS.128 R8, [R22+-0x10] ;  /* 0xfffff00016087984 */ /* 0x000e220000000c00 */
[----:B---3--:R-:W-:-:S03]  /*05d0*/  IMAD R14, R26, R15, R14 ;  /* 0x0000000f1a0e7224 */ /* 0x008fc600078e020e */
[----:B------:R-:W1:Y:S04]  /*05e0*/  LDS R15, [R23+-0x100] ;  /* 0xffff0000170f7984 */ /* 0x000e680000000800 */
[----:B------:R-:W2:Y:S04]  /*05f0*/  LDS R26, [R23+-0x80] ;  /* 0xffff8000171a7984 */ /* 0x000ea80000000800 */
[----:B------:R-:W-:Y:S01]  /*0600*/  LDS R27, [R23+0x380] ;  /* 0x00038000171b7984 */ /* 0x000fe20000000800 */
[----:B0-----:R-:W-:-:S04]  /*0610*/  IMAD R8, R8, R13, R14 ;  /* 0x0000000d08087224 */ /* 0x001fc800078e020e */
[----:B------:R-:W-:Y:S02]  /*0620*/  IMAD R13, R12, R9, R8 ;  /* 0x000000090c0d7224 */ /* 0x000fe400078e0208 */
[----:B------:R-:W-:Y:S02]  /*0630*/  LDS R9, [R23] ;  /* 0x0000000017097984 */ /* 0x000fe40000000800 */
[----:B-1----:R-:W-:Y:S02]  /*0640*/  IMAD R10, R15, R10, R13 ;  /* 0x0000000a0f0a7224 */ /* 0x002fe400078e020d */
[----:B------:R-:W0:Y:S02]  /*0650*/  LDS.128 R12, [R22] ;  /* 0x00000000160c7984 */ /* 0x000e240000000c00 */
[----:B--2---:R-:W-:Y:S02]  /*0660*/  IMAD R10, R26, R11, R10 ;  /* 0x0000000b1a0a7224 */ /* 0x004fe400078e020a */
[----:B------:R-:W1:Y:S04]  /*0670*/  LDS R8, [R23+0x80] ;  /* 0x0000800017087984 */ /* 0x000e680000000800 */
[----:B------:R-:W2:Y:S04]  /*0680*/  LDS R11, [R23+0x100] ;  /* 0x00010000170b7984 */ /* 0x000ea80000000800 */
[----:B------:R-:W3:Y:S01]  /*0690*/  LDS R26, [R23+0x180] ;  /* 0x00018000171a7984 */ /* 0x000ee20000000800 */
[----:B0-----:R-:W-:-:S03]  /*06a0*/  IMAD R10, R12, R9, R10 ;  /* 0x000000090c0a7224 */ /* 0x001fc600078e020a */
[----:B------:R-:W-:Y:S01]  /*06b0*/  LDS R12, [R23+0x280] ;  /* 0x00028000170c7984 */ /* 0x000fe20000000800 */
[----:B-1----:R-:W-:-:S03]  /*06c0*/  IMAD R9, R8, R13, R10 ;  /* 0x0000000d08097224 */ /* 0x002fc600078e020a */
[----:B------:R-:W-:Y:S01]  /*06d0*/  LDS R13, [R23+0x200] ;  /* 0x00020000170d7984 */ /* 0x000fe20000000800 */
[----:B--2---:R-:W-:-:S03]  /*06e0*/  IMAD R14, R11, R14, R9 ;  /* 0x0000000e0b0e7224 */ /* 0x004fc600078e0209 */
[----:B------:R0:W1:Y:S01]  /*06f0*/  LDS.128 R8, [R22+0x10] ;  /* 0x0000100016087984 */ /* 0x0000620000000c00 */
[----:B---3--:R-:W-:-:S03]  /*0700*/  IMAD R14, R26, R15, R14 ;  /* 0x0000000f1a0e7224 */ /* 0x008fc600078e020e */
[----:B------:R2:W3:Y:S01]  /*0710*/  LDS R15, [R23+0x300] ;  /* 0x00030000170f7984 */ /* 0x0004e20000000800 */
[----:B0-----:R-:W-:Y:S02]  /*0720*/  IADD3 R22, PT, PT, R22, 0x40, RZ ;  /* 0x0000004016167810 */ /* 0x001fe40007ffe0ff */
[----:B--2---:R-:W-:Y:S01]  /*0730*/  IADD3 R23, PT, PT, R23, 0x800, RZ ;  /* 0x0000080017177810 */ /* 0x004fe20007ffe0ff */
[----:B-1----:R-:W-:-:S04]  /*0740*/  IMAD R8, R8, R13, R14 ;  /* 0x0000000d08087224 */ /* 0x002fc800078e020e */
[----:B------:R-:W-:-:S04]  /*0750*/  IMAD R9, R12, R9, R8 ;  /* 0x000000090c097224 */ /* 0x000fc800078e0208 */
[----:B---3--:R-:W-:-:S04]  /*0760*/  IMAD R10, R15, R10, R9 ;  /* 0x0000000a0f0a7224 */ /* 0x008fc800078e0209 */
[----:B------:R-:W-:Y:S01]  /*0770*/  IMAD R27, R27, R11, R10 ;  /* 0x0000000b1b1b7224 */ /* 0x000fe200078e020a */
[----:B------:R-:W-:Y:S06]  /*0780*/  @P1 BRA `(.L_x_9) ;  /* 0xfffffffc005c1947 */ /* 0x000fec000383ffff */
[----:B------:R-:W-:Y:S05]  /*0790*/  BSYNC.RECONVERGENT B3 ;  /* 0x0000000000037941 */ /* 0x000fea0003800200 */
.L_x_8:
[----:B------:R-:W-:Y:S05]  /*07a0*/  BSYNC.RECONVERGENT B2 ;  /* 0x0000000000027941 */ /* 0x000fea0003800200 */
.L_x_7:
[----:B------:R-:W-:-:S13]  /*07b0*/  ISETP.NE.AND P1, PT, R20, RZ, PT ;  /* 0x000000ff1400720c */ /* 0x000fda0003f25270 */
[----:B------:R-:W-:Y:S05]  /*07c0*/  @!P1 BRA `(.L_x_6) ;  /* 0x0000000000ec9947 */ /* 0x000fea0003800000 */
[----:B------:R-:W-:Y:S01]  /*07d0*/  ISETP.GE.U32.AND P1, PT, R20, 0x8, PT ;  /* 0x000000081400780c */ /* 0x000fe20003f26070 */
[----:B------:R-:W-:Y:S01]  /*07e0*/  BSSY.RECONVERGENT B2, `(.L_x_10) ;  /* 0x0000019000027945 */ /* 0x000fe20003800200 */
[----:B------:R-:W-:-:S04]  /*07f0*/  LOP3.LUT R24, R4, 0x7, RZ, 0xc0, !PT ;  /* 0x0000000704187812 */ /* 0x000fc800078ec0ff */
[----:B------:R-:W-:-:S07]  /*0800*/  ISETP.NE.AND P2, PT, R24, RZ, PT ;  /* 0x000000ff1800720c */ /* 0x000fce0003f45270 */
[----:B------:R-:W-:Y:S06]  /*0810*/  @!P1 BRA `(.L_x_11) ;  /* 0x0000000000549947 */ /* 0x000fec0003800000 */
[C---:B------:R-:W-:Y:S01]  /*0820*/  LEA R20, R25.reuse, R16, 0x7 ;  /* 0x0000001019147211 */ /* 0x040fe200078e38ff */
[C---:B------:R-:W-:Y:S01]  /*0830*/  IMAD R22, R25.reuse, 0x4, R19 ;  /* 0x0000000419167824 */ /* 0x040fe200078e0213 */
[----:B------:R-:W-:-:S03]  /*0840*/  IADD3 R25, PT, PT, R25, 0x8, RZ ;  /* 0x0000000819197810 */ /* 0x000fc60007ffe0ff */
[----:B------:R-:W-:Y:S04]  /*0850*/  LDS R12, [R20] ;  /* 0x00000000140c7984 */ /* 0x000fe80000000800 */
[----:B0-----:R-:W0:Y:S04]  /*0860*/  LDS.128 R8, [R22] ;  /* 0x0000000016087984 */ /* 0x001e280000000c00 */
[----:B------:R-:W1:Y:S04]  /*0870*/  LDS R13, [R20+0x80] ;  /* 0x00008000140d7984 */ /* 0x000e680000000800 */
[----:B------:R-:W2:Y:S01]  /*0880*/  LDS R23, [R20+0x100] ;  /* 0x0001000014177984 */ /* 0x000ea20000000800 */
[----:B0-----:R-:W-:-:S03]  /*0890*/  IMAD R12, R8, R12, R27 ;  /* 0x0000000c080c7224 */ /* 0x001fc600078e021b */
[----:B------:R-:W0:Y:S01]  /*08a0*/  LDS R8, [R20+0x180] ;  /* 0x0001800014087984 */ /* 0x000e220000000800 */
[----:B-1----:R-:W-:-:S03]  /*08b0*/  IMAD R26, R13, R9, R12 ;  /* 0x000000090d1a7224 */ /* 0x002fc600078e020c */
[----:B------:R-:W-:Y:S01]  /*08c0*/  LDS R9, [R20+0x200] ;  /* 0x0002000014097984 */ /* 0x000fe20000000800 */
[----:B--2---:R-:W-:-:S03]  /*08d0*/  IMAD R10, R23, R10, R26 ;  /* 0x0000000a170a7224 */ /* 0x004fc600078e021a */
[----:B------:R-:W1:Y:S04]  /*08e0*/  LDS.128 R12, [R22+0x10] ;  /* 0x00001000160c7984 */ /* 0x000e680000000c00 */
[----:B------:R-:W2:Y:S04]  /*08f0*/  LDS R23, [R20+0x280] ;  /* 0x0002800014177984 */ /* 0x000ea80000000800 */
[----:B------:R-:W3:Y:S04]  /*0900*/  LDS R26, [R20+0x300] ;  /* 0x00030000141a7984 */ /* 0x000ee80000000800 */
[----:B------:R-:W4:Y:S01]  /*0910*/  LDS R27, [R20+0x380] ;  /* 0x00038000141b7984 */ /* 0x000f220000000800 */
[----:B0-----:R-:W-:-:S04]  /*0920*/  IMAD R8, R8, R11, R10 ;  /* 0x0000000b08087224 */ /* 0x001fc800078e020a */
[----:B-1----:R-:W-:-:S04]  /*0930*/  IMAD R8, R12, R9, R8 ;  /* 0x000000090c087224 */ /* 0x002fc800078e0208 */
[----:B--2---:R-:W-:-:S04]  /*0940*/  IMAD R13, R23, R13, R8 ;  /* 0x0000000d170d7224 */ /* 0x004fc800078e0208 */
[----:B---3--:R-:W-:-:S04]  /*0950*/  IMAD R14, R26, R14, R13 ;  /* 0x0000000e1a0e7224 */ /* 0x008fc800078e020d */
[----:B----4-:R-:W-:-:S07]  /*0960*/  IMAD R27, R27, R15, R14 ;  /* 0x0000000f1b1b7224 */ /* 0x010fce00078e020e */
.L_x_11:
[----:B------:R-:W-:Y:S05]  /*0970*/  BSYNC.RECONVERGENT B2 ;  /* 0x0000000000027941 */ /* 0x000fea0003800200 */
.L_x_10:
[----:B------:R-:W-:Y:S05]  /*0980*/  @!P2 BRA `(.L_x_6) ;  /* 0x00000000007ca947 */ /* 0x000fea0003800000 */
[----:B------:R-:W-:Y:S01]  /*0990*/  ISETP.GE.U32.AND P1, PT, R24, 0x4, PT ;  /* 0x000000041800780c */ /* 0x000fe20003f26070 */
[----:B------:R-:W-:Y:S01]  /*09a0*/  BSSY.RECONVERGENT B2, `(.L_x_12) ;  /* 0x0000010000027945 */ /* 0x000fe20003800200 */
[----:B0-----:R-:W-:-:S04]  /*09b0*/  LOP3.LUT R13, R4, 0x3, RZ, 0xc0, !PT ;  /* 0x00000003040d7812 */ /* 0x001fc800078ec0ff */
[----:B------:R-:W-:-:S07]  /*09c0*/  ISETP.NE.AND P2, PT, R13, RZ, PT ;  /* 0x000000ff0d00720c */ /* 0x000fce0003f45270 */
[----:B------:R-:W-:Y:S06]  /*09d0*/  @!P1 BRA `(.L_x_13) ;  /* 0x0000000000309947 */ /* 0x000fec0003800000 */
[C---:B------:R-:W-:Y:S02]  /*09e0*/  LEA R8, R25.reuse, R19, 0x2 ;  /* 0x0000001319087211 */ /* 0x040fe400078e10ff */
[C---:B------:R-:W-:Y:S01]  /*09f0*/  LEA R12, R25.reuse, R16, 0x7 ;  /* 0x00000010190c7211 */ /* 0x040fe200078e38ff */
[----:B------:R-:W-:-:S03]  /*0a00*/  VIADD R25, R25, 0x4 ;  /* 0x0000000419197836 */ /* 0x000fc60000000000 */
[----:B------:R-:W-:Y:S04]  /*0a10*/  LDS.128 R8, [R8] ;  /* 0x0000000008087984 */ /* 0x000fe80000000c00 */
[----:B------:R-:W0:Y:S04]  /*0a20*/  LDS R14, [R12] ;  /* 0x000000000c0e7984 */ /* 0x000e280000000800 */
[----:B------:R-:W1:Y:S04]  /*0a30*/  LDS R15, [R12+0x80] ;  /* 0x000080000c0f7984 */ /* 0x000e680000000800 */
[----:B------:R-:W2:Y:S04]  /*0a40*/  LDS R20, [R12+0x100] ;  /* 0x000100000c147984 */ /* 0x000ea80000000800 */
[----:B------:R-:W3:Y:S01]  /*0a50*/  LDS R22, [R12+0x180] ;  /* 0x000180000c167984 */ /* 0x000ee20000000800 */
[----:B0-----:R-:W-:-:S04]  /*0a60*/  IMAD R14, R8, R14, R27 ;  /* 0x0000000e080e7224 */ /* 0x001fc800078e021b */
[----:B-1----:R-:W-:-:S04]  /*0a70*/  IMAD R9, R15, R9, R14 ;  /* 0x000000090f097224 */ /* 0x002fc800078e020e */
[----:B--2---:R-:W-:-:S04]  /*0a80*/  IMAD R10, R20, R10, R9 ;  /* 0x0000000a140a7224 */ /* 0x004fc800078e0209 */
[----:B---3--:R-:W-:-:S07]  /*0a90*/  IMAD R27, R22, R11, R10 ;  /* 0x0000000b161b7224 */ /* 0x008fce00078e020a */
.L_x_13:
[----:B------:R-:W-:Y:S05]  /*0aa0*/  BSYNC.RECONVERGENT B2 ;  /* 0x0000000000027941 */ /* 0x000fea0003800200 */
.L_x_12:
[----:B------:R-:W-:Y:S05]  /*0ab0*/  @!P2 BRA `(.L_x_6) ;  /* 0x000000000030a947 */ /* 0x000fea0003800000 */
[C---:B------:R-:W-:Y:S02]  /*0ac0*/  LEA R8, R25.reuse, R19, 0x2 ;  /* 0x0000001319087211 */ /* 0x040fe400078e10ff */
[----:B------:R-:W-:Y:S02]  /*0ad0*/  LEA R25, R25, R16, 0x7 ;  /* 0x0000001019197211 */ /* 0x000fe400078e38ff */
[----:B------:R-:W-:Y:S02]  /*0ae0*/  ISETP.NE.AND P1, PT, R13, 0x1, PT ;  /* 0x000000010d00780c */ /* 0x000fe40003f25270 */
[----:B------:R-:W-:Y:S04]  /*0af0*/  LDS.128 R8, [R8] ;  /* 0x0000000008087984 */ /* 0x000fe80000000c00 */
[----:B------:R-:W0:Y:S02]  /*0b00*/  LDS R12, [R25] ;  /* 0x00000000190c7984 */ /* 0x000e240000000800 */
[----:B0-----:R-:W-:-:S05]  /*0b10*/  IMAD R27, R8, R12, R27 ;  /* 0x0000000c081b7224 */ /* 0x001fca00078e021b */
[----:B------:R-:W-:Y:S05]  /*0b20*/  @!P1 BRA `(.L_x_6) ;  /* 0x0000000000149947 */ /* 0x000fea0003800000 */
[----:B------:R-:W-:Y:S01]  /*0b30*/  ISETP.NE.AND P1, PT, R13, 0x2, PT ;  /* 0x000000020d00780c */ /* 0x000fe20003f25270 */
[----:B------:R-:W0:-:S12]  /*0b40*/  LDS R8, [R25+0x80] ;  /* 0x0000800019087984 */ /* 0x000e180000000800 */
[----:B------:R-:W1:Y:S01]  /*0b50*/  @P1 LDS R11, [R25+0x100] ;  /* 0x00010000190b1984 */ /* 0x000e620000000800 */
[----:B0-----:R-:W-:-:S04]  /*0b60*/  IMAD R27, R8, R9, R27 ;  /* 0x00000009081b7224 */ /* 0x001fc800078e021b */
[----:B-1----:R-:W-:-:S07]  /*0b70*/  @P1 IMAD R27, R11, R10, R27 ;  /* 0x0000000a0b1b1224 */ /* 0x002fce00078e021b */
.L_x_6:
[----:B------:R-:W-:Y:S05]  /*0b80*/  BSYNC.RECONVERGENT B0 ;  /* 0x0000000000007941 */ /* 0x000fea0003800200 */
.L_x_5:
[----:B------:R-:W-:-:S07]  /*0b90*/  IADD3 R6, PT, PT, R6, -R3, RZ ;  /* 0x8000000306067210 */ /* 0x000fce0007ffe0ff */
.L_x_4:
[----:B------:R-:W-:Y:S05]  /*0ba0*/  BSYNC.RECONVERGENT B1 ;  /* 0x0000000000017941 */ /* 0x000fea0003800200 */
.L_x_3:
[----:B------:R-:W-:Y:S06]  /*0bb0*/  BAR.SYNC.DEFER_BLOCKING 0x0 ;  /* 0x0000000000007b1d */ /* 0x000fec0000010000 */
[----:B------:R-:W-:Y:S05]  /*0bc0*/  BRA.U UP0, `(.L_x_14) ;  /* 0xfffffff500907547 */ /* 0x000fea000b83ffff */
.L_x_2:
[----:B------:R-:W1:Y:S01]  /*0bd0*/  LDCU UR6, c[0x0][0x39c] ;  /* 0x00007380ff0677ac */ /* 0x000e620008000800 */
[----:B------:R-:W2:Y:S01]  /*0be0*/  LDCU UR5, c[0x0][0x3a0] ;  /* 0x00007400ff0577ac */ /* 0x000ea20008000800 */
[----:B-1----:R-:W-:-:S04]  /*0bf0*/  ISETP.GE.AND P0, PT, R18, UR6, PT ;  /* 0x0000000612007c0c */ /* 0x002fc8000bf06270 */
[----:B--2---:R-:W-:Y:S01]  /*0c00*/  ISETP.GE.OR P0, PT, R21, UR5, P0 ;  /* 0x0000000515007c0c */ /* 0x004fe20008706670 */
[----:B------:R-:W-:-:S12]  /*0c10*/  IMAD R21, R18, UR5, R21 ;  /* 0x0000000512157c24 */ /* 0x000fd8000f8e0215 */
[----:B------:R-:W-:Y:S05]  /*0c20*/  @P0 EXIT ;  /* 0x000000000000094d */ /* 0x000fea0003800000 */
[----:B------:R-:W1:Y:S02]  /*0c30*/  LDC.64 R2, c[0x0][0x390] ;  /* 0x0000e400ff027b82 */ /* 0x000e640000000a00 */
[----:B-1----:R-:W-:-:S05]  /*0c40*/  IMAD.WIDE R2, R21, 0x4, R2 ;  /* 0x0000000415027825 */ /* 0x002fca00078e0202 */
[----:B------:R-:W-:Y:S01]  /*0c50*/  STG.E desc[UR8][R2.64], R27 ;  /* 0x0000001b02007986 */ /* 0x000fe2000c101908 */
[----:B------:R-:W-:Y:S05]  /*0c60*/  EXIT ;  /* 0x000000000000794d */ /* 0x000fea0003800000 */
.L_x_15:
        /* <DEDUP_REMOVED lines=9> */
.L_x_18:


//--------------------- .nv.shared.reserved.0     --------------------------
	.section	.nv.shared.reserved.0,"aw",@nobits
	.weak		__nv_reservedSMEM_offset_0_alias
	.size		__nv_reservedSMEM_offset_0_alias, 0, 64
	.other		__nv_reservedSMEM_offset_0_alias,@"STO_CUDA_RESERVED_SHARED STV_DEFAULT"
__nv_reservedSMEM_offset_0_alias:
	.zero		0
	.zero		64


//--------------------- .nv.shared._Z9transposeiiPiS_ --------------------------
	.section	.nv.shared._Z9transposeiiPiS_,"aw",@nobits
	.sectionflags	@""
	.align	4
.nv.shared._Z9transposeiiPiS_:
	.zero		5248


//--------------------- .nv.shared._Z9matrixMulPiS_S_iiii --------------------------
	.section	.nv.shared._Z9matrixMulPiS_S_iiii,"aw",@nobits
	.sectionflags	@""
	.align	4
.nv.shared._Z9matrixMulPiS_S_iiii:
	.zero		9216


//--------------------- .nv.constant0._Z12add_matricesPiS_ --------------------------
	.section	.nv.constant0._Z12add_matricesPiS_,"a",@progbits
	.sectionflags	@""
	.align	4
.nv.constant0._Z12add_matricesPiS_:
	.zero		912


//--------------------- .nv.constant0._Z9transposeiiPiS_ --------------------------
	.section	.nv.constant0._Z9transposeiiPiS_,"a",@progbits
	.sectionflags	@""
	.align	4
.nv.constant0._Z9transposeiiPiS_:
	.zero		920


//--------------------- .nv.constant0._Z9matrixMulPiS_S_iiii --------------------------
	.section	.nv.constant0._Z9matrixMulPiS_S_iiii,"a",@progbits
	.sectionflags	@""
	.align	4
.nv.constant0._Z9matrixMulPiS_S_iiii:
	.zero		936


//--------------------- SYMBOLS --------------------------

	.type		.nv.reservedSmem.offset0,@object
	.size		.nv.reservedSmem.offset0,0x4
	.type		.nv.reservedSmem.cap,@object
	.size		.nv.reservedSmem.cap,0x4
